	.headerflags	@"EF_CUDA_TEXMODE_UNIFIED EF_CUDA_64BIT_ADDRESS EF_CUDA_ACCELERATORS EF_CUDA_SM90 EF_CUDA_VIRTUAL_SM(EF_CUDA_SM90)"
	.elftype	@"ET_EXEC"


//--------------------- .nv.info                  --------------------------
	.section	.nv.info,"",@"SHT_CUDA_INFO"
	.align	4


	//----- nvinfo : EIATTR_REGCOUNT
	.align		4
        /*0000*/ 	.byte	0x04, 0x2f
        /*0002*/ 	.short	(.L_1 - .L_0)
	.align		4
.L_0:
        /*0004*/ 	.word	index@(triton_poi_fused_convolution_relu_10)
        /*0008*/ 	.word	0x0000000c


	//----- nvinfo : EIATTR_MIN_STACK_SIZE
	.align		4
.L_1:
        /*000c*/ 	.byte	0x04, 0x12
        /*000e*/ 	.short	(.L_3 - .L_2)
	.align		4
.L_2:
        /*0010*/ 	.word	index@(triton_poi_fused_convolution_relu_10)
        /*0014*/ 	.word	0x00000000


	//----- nvinfo : EIATTR_FRAME_SIZE
	.align		4
.L_3:
        /*0018*/ 	.byte	0x04, 0x11
        /*001a*/ 	.short	(.L_5 - .L_4)
	.align		4
.L_4:
        /*001c*/ 	.word	index@(triton_poi_fused_convolution_relu_10)
        /*0020*/ 	.word	0x00000000


	//----- nvinfo : EIATTR_MIN_STACK_SIZE
	.align		4
.L_5:
        /*0024*/ 	.byte	0x04, 0x12
        /*0026*/ 	.short	(.L_7 - .L_6)
	.align		4
.L_6:
        /*0028*/ 	.word	index@(triton_poi_fused_convolution_relu_10)
        /*002c*/ 	.word	0x00000000
.L_7:


//--------------------- .nv.info.triton_poi_fused_convolution_relu_10 --------------------------
	.section	.nv.info.triton_poi_fused_convolution_relu_10,"",@"SHT_CUDA_INFO"
	.sectionflags	@""
	.align	4


	//----- nvinfo : EIATTR_CUDA_API_VERSION
	.align		4
        /*0000*/ 	.byte	0x04, 0x37
        /*0002*/ 	.short	(.L_9 - .L_8)
.L_8:
        /*0004*/ 	.word	0x0000007c


	//----- nvinfo : EIATTR_KPARAM_INFO
	.align		4
.L_9:
        /*0008*/ 	.byte	0x04, 0x17
        /*000a*/ 	.short	(.L_11 - .L_10)
.L_10:
        /*000c*/ 	.word	0x00000000
        /*0010*/ 	.short	0x0002
        /*0012*/ 	.short	0x0010
        /*0014*/ 	.byte	0x00, 0xf0, 0x11, 0x00


	//----- nvinfo : EIATTR_KPARAM_INFO
	.align		4
.L_11:
        /*0018*/ 	.byte	0x04, 0x17
        /*001a*/ 	.short	(.L_13 - .L_12)
.L_12:
        /*001c*/ 	.word	0x00000000
        /*0020*/ 	.short	0x0001
        /*0022*/ 	.short	0x0008
        /*0024*/ 	.byte	0x00, 0xf4, 0x21, 0x00


	//----- nvinfo : EIATTR_KPARAM_INFO
	.align		4
.L_13:
        /*0028*/ 	.byte	0x04, 0x17
        /*002a*/ 	.short	(.L_15 - .L_14)
.L_14:
        /*002c*/ 	.word	0x00000000
        /*0030*/ 	.short	0x0000
        /*0032*/ 	.short	0x0000
        /*0034*/ 	.byte	0x00, 0xf4, 0x21, 0x00


	//----- nvinfo : EIATTR_SPARSE_MMA_MASK
	.align		4
.L_15:
        /*0038*/ 	.byte	0x03, 0x50
        /*003a*/ 	.short	0x0000


	//----- nvinfo : EIATTR_MAXREG_COUNT
	.align		4
        /*003c*/ 	.byte	0x03, 0x1b
        /*003e*/ 	.short	0x00ff


	//----- nvinfo : EIATTR_EXIT_INSTR_OFFSETS
	.align		4
        /*0040*/ 	.byte	0x04, 0x1c
        /*0042*/ 	.short	(.L_17 - .L_16)


	//   ....[0]....
.L_16:
        /*0044*/ 	.word	0x00000190


	//----- nvinfo : EIATTR_REQNTID
	.align		4
.L_17:
        /*0048*/ 	.byte	0x04, 0x10
        /*004a*/ 	.short	(.L_19 - .L_18)
.L_18:
        /*004c*/ 	.word	0x00000100
        /*0050*/ 	.word	0x00000001
        /*0054*/ 	.word	0x00000001


	//----- nvinfo : EIATTR_CBANK_PARAM_SIZE
	.align		4
.L_19:
        /*0058*/ 	.byte	0x03, 0x19
        /*005a*/ 	.short	0x0014


	//----- nvinfo : EIATTR_PARAM_CBANK
	.align		4
        /*005c*/ 	.byte	0x04, 0x0a
        /*005e*/ 	.short	(.L_21 - .L_20)
	.align		4
.L_20:
        /*0060*/ 	.word	index@(.nv.constant0.triton_poi_fused_convolution_relu_10)
        /*0064*/ 	.short	0x0210
        /*0066*/ 	.short	0x0014


	//----- nvinfo : EIATTR_SW_WAR
	.align		4
.L_21:
        /*0068*/ 	.byte	0x04, 0x36
        /*006a*/ 	.short	(.L_23 - .L_22)
.L_22:
        /*006c*/ 	.word	0x00000008
.L_23:


//--------------------- .nv.callgraph             --------------------------
	.section	.nv.callgraph,"",@"SHT_CUDA_CALLGRAPH"
	.align	4
	.sectionentsize	8
	.align		4
        /*0000*/ 	.word	0x00000000
	.align		4
        /*0004*/ 	.word	0xffffffff
	.align		4
        /*0008*/ 	.word	0x00000000
	.align		4
        /*000c*/ 	.word	0xfffffffe
	.align		4
        /*0010*/ 	.word	0x00000000
	.align		4
        /*0014*/ 	.word	0xfffffffd
	.align		4
        /*0018*/ 	.word	0x00000000
	.align		4
        /*001c*/ 	.word	0xfffffffc


//--------------------- .text.triton_poi_fused_convolution_relu_10 --------------------------
	.section	.text.triton_poi_fused_convolution_relu_10,"ax",@progbits
	.align	128
        .global         triton_poi_fused_convolution_relu_10
        .type           triton_poi_fused_convolution_relu_10,@function
        .size           triton_poi_fused_convolution_relu_10,(.L_x_1 - triton_poi_fused_convolution_relu_10)
        .other          triton_poi_fused_convolution_relu_10,@"STO_CUDA_ENTRY STV_DEFAULT"
triton_poi_fused_convolution_relu_10:
.text.triton_poi_fused_convolution_relu_10:
[----:B------:R-:W-:Y:S01]  /*0000*/  LDC R1, c[0x0][0x28] ;  /* 0x00000a00ff017b82 */ /* 0x000fe20000000800 */
[----:B------:R-:W1:Y:S07]  /*0010*/  S2R R0, SR_TID.X ;  /* 0x0000000000007919 */ /* 0x000e6e0000002100 */
[----:B------:R-:W2:Y:S01]  /*0020*/  LDC.64 R4, c[0x0][0x218] ;  /* 0x00008600ff047b82 */ /* 0x000ea20000000a00 */
[----:B------:R-:W-:Y:S01]  /*0030*/  ULDC.64 UR4, c[0x0][0x208] ;  /* 0x0000820000047ab9 */ /* 0x000fe20000000a00 */
[----:B------:R-:W3:Y:S06]  /*0040*/  S2R R7, SR_CTAID.X ;  /* 0x0000000000077919 */ /* 0x000eec0000002500 */
[----:B------:R-:W4:Y:S01]  /*0050*/  LDC.64 R2, c[0x0][0x210] ;  /* 0x00008400ff027b82 */ /* 0x000f220000000a00 */
[----:B-1----:R-:W-:Y:S01]  /*0060*/  IMAD.SHL.U32 R0, R0, 0x2, RZ ;  /* 0x0000000200007824 */ /* 0x002fe200078e00ff */
[----:B---3--:R-:W-:-:S04]  /*0070*/  SHF.R.S32.HI R6, RZ, 0x16, R7 ;  /* 0x00000016ff067819 */ /* 0x008fc80000011407 */
[----:B------:R-:W-:-:S05]  /*0080*/  LOP3.LUT R0, R0, 0x1fe, RZ, 0xc0, !PT ;  /* 0x000001fe00007812 */ /* 0x000fca00078ec0ff */
[----:B------:R-:W-:Y:S01]  /*0090*/  IMAD R7, R7, 0x200, R0 ;  /* 0x0000020007077824 */ /* 0x000fe200078e0200 */
[----:B------:R-:W-:-:S03]  /*00a0*/  SGXT R0, R6, 0x1 ;  /* 0x000000010600781a */ /* 0x000fc60000000200 */
[----:B----4-:R-:W-:Y:S01]  /*00b0*/  IMAD.WIDE R2, R7, 0x4, R2 ;  /* 0x0000000407027825 */ /* 0x010fe200078e0202 */
[----:B------:R-:W-:-:S04]  /*00c0*/  LEA.HI R0, R0, R7, RZ, 0x6 ;  /* 0x0000000700007211 */ /* 0x000fc800078f30ff */
[----:B------:R-:W-:-:S05]  /*00d0*/  LOP3.LUT R0, R0, 0xffffffc0, RZ, 0xc0, !PT ;  /* 0xffffffc000007812 */ /* 0x000fca00078ec0ff */
[----:B------:R-:W-:Y:S02]  /*00e0*/  IMAD.IADD R9, R7, 0x1, -R0 ;  /* 0x0000000107097824 */ /* 0x000fe400078e0a00 */
[----:B------:R-:W3:Y:S02]  /*00f0*/  LDG.E.64 R6, desc[UR4][R2.64] ;  /* 0x0000000402067981 */ /* 0x000ee4000c1e1b00 */
[----:B--2---:R-:W-:-:S06]  /*0100*/  IMAD.WIDE R4, R9, 0x4, R4 ;  /* 0x0000000409047825 */ /* 0x004fcc00078e0204 */
[----:B------:R-:W3:Y:S02]  /*0110*/  LDG.E.EL.64 R4, desc[UR4][R4.64] ;  /* 0x0000000404047981 */ /* 0x000ee4000c2e1b00 */
[C---:B---3--:R-:W-:Y:S01]  /*0120*/  FSETP.GEU.AND P0, PT, R6.reuse, -R4, PT ;  /* 0x800000040600720b */ /* 0x048fe20003f0e000 */
[----:B------:R-:W-:Y:S01]  /*0130*/  FADD R6, R6, R4 ;  /* 0x0000000406067221 */ /* 0x000fe20000000000 */
[C---:B------:R-:W-:Y:S01]  /*0140*/  FADD R0, R7.reuse, R5 ;  /* 0x0000000507007221 */ /* 0x040fe20000000000 */
[----:B------:R-:W-:-:S03]  /*0150*/  FSETP.GEU.AND P1, PT, R7, -R5, PT ;  /* 0x800000050700720b */ /* 0x000fc60003f2e000 */
[----:B------:R-:W-:Y:S02]  /*0160*/  FSEL R6, R6, RZ, P0 ;  /* 0x000000ff06067208 */ /* 0x000fe40000000000 */
[----:B------:R-:W-:-:S05]  /*0170*/  FSEL R7, R0, RZ, P1 ;  /* 0x000000ff00077208 */ /* 0x000fca0000800000 */
[----:B------:R-:W-:Y:S01]  /*0180*/  STG.E.64 desc[UR4][R2.64], R6 ;  /* 0x0000000602007986 */ /* 0x000fe2000c101b04 */
[----:B------:R-:W-:Y:S05]  /*0190*/  EXIT ;  /* 0x000000000000794d */ /* 0x000fea0003800000 */
.L_x_0:
[----:B------:R-:W-:-:S00]  /*01a0*/  BRA `(.L_x_0) ;  /* 0xfffffffc00fc7947 */ /* 0x000fc0000383ffff */
[----:B------:R-:W-:-:S00]  /*01b0*/  NOP ;  /* 0x0000000000007918 */ /* 0x000fc00000000000 */
        /* <DEDUP_REMOVED lines=12> */
.L_x_1:


//--------------------- .nv.constant0.triton_poi_fused_convolution_relu_10 --------------------------
	.section	.nv.constant0.triton_poi_fused_convolution_relu_10,"a",@progbits
	.sectionflags	@""
	.align	4
.nv.constant0.triton_poi_fused_convolution_relu_10:
	.zero		548
